//
// Generated by NVIDIA NVVM Compiler
//
// Compiler Build ID: CL-36424714
// Cuda compilation tools, release 13.0, V13.0.88
// Based on NVVM 20.0.0
//

.version 9.0
.target sm_100
.address_size 64

	// .globl	vectorDistanceLD1
.extern .shared .align 16 .b8 part[];

.visible .entry vectorDistanceLD1(
	.param .u64 .ptr .align 1 vectorDistanceLD1_param_0,
	.param .u64 .ptr .align 1 vectorDistanceLD1_param_1,
	.param .u64 .ptr .align 1 vectorDistanceLD1_param_2,
	.param .u32 vectorDistanceLD1_param_3
)
{
	.reg .pred 	%p<12>;
	.reg .b32 	%r<54>;
	.reg .b32 	%f<89>;
	.reg .b64 	%rd<12>;

	ld.param.u64 	%rd3, [vectorDistanceLD1_param_0];
	ld.param.u64 	%rd4, [vectorDistanceLD1_param_1];
	ld.param.u64 	%rd5, [vectorDistanceLD1_param_2];
	ld.param.u32 	%r29, [vectorDistanceLD1_param_3];
	mov.u32 	%r1, %tid.x;
	shl.b32 	%r30, %r1, 2;
	mov.u32 	%r31, part;
	add.s32 	%r2, %r31, %r30;
	mov.b32 	%r32, 0;
	st.shared.u32 	[%r2], %r32;
	mov.u32 	%r3, %ctaid.x;
	mov.u32 	%r4, %ntid.x;
	mad.lo.s32 	%r46, %r3, %r4, %r1;
	setp.ge.s32 	%p1, %r46, %r29;
	@%p1 bra 	$L__BB0_4;
	mov.u32 	%r33, %nctaid.x;
	mul.lo.s32 	%r6, %r33, %r4;
	cvta.to.global.u64 	%rd1, %rd4;
	cvta.to.global.u64 	%rd2, %rd5;
	mov.f32 	%f79, 0f00000000;
$L__BB0_2:
	mul.wide.s32 	%rd6, %r46, 4;
	add.s64 	%rd7, %rd1, %rd6;
	ld.global.f32 	%f17, [%rd7];
	add.s64 	%rd8, %rd2, %rd6;
	ld.global.f32 	%f18, [%rd8];
	sub.f32 	%f19, %f17, %f18;
	fma.rn.f32 	%f79, %f19, %f19, %f79;
	add.s32 	%r46, %r46, %r6;
	setp.lt.s32 	%p2, %r46, %r29;
	@%p2 bra 	$L__BB0_2;
	st.shared.f32 	[%r2], %f79;
$L__BB0_4:
	bar.sync 	0;
	setp.ne.s32 	%p3, %r1, 0;
	@%p3 bra 	$L__BB0_18;
	and.b32  	%r9, %r4, 15;
	setp.lt.u32 	%p4, %r4, 16;
	mov.f32 	%f88, 0f00000000;
	mov.b32 	%r50, 0;
	@%p4 bra 	$L__BB0_8;
	and.b32  	%r50, %r4, 2032;
	add.s32 	%r47, %r31, 32;
	and.b32  	%r37, %r4, -16;
	neg.s32 	%r48, %r37;
	mov.f32 	%f88, 0f00000000;
$L__BB0_7:
	.pragma "nounroll";
	ld.shared.v4.f32 	{%f23, %f24, %f25, %f26}, [%r47+-32];
	add.f32 	%f27, %f88, %f23;
	add.f32 	%f28, %f27, %f24;
	add.f32 	%f29, %f28, %f25;
	add.f32 	%f30, %f29, %f26;
	ld.shared.v4.f32 	{%f31, %f32, %f33, %f34}, [%r47+-16];
	add.f32 	%f35, %f30, %f31;
	add.f32 	%f36, %f35, %f32;
	add.f32 	%f37, %f36, %f33;
	add.f32 	%f38, %f37, %f34;
	ld.shared.v4.f32 	{%f39, %f40, %f41, %f42}, [%r47];
	add.f32 	%f43, %f38, %f39;
	add.f32 	%f44, %f43, %f40;
	add.f32 	%f45, %f44, %f41;
	add.f32 	%f46, %f45, %f42;
	ld.shared.v4.f32 	{%f47, %f48, %f49, %f50}, [%r47+16];
	add.f32 	%f51, %f46, %f47;
	add.f32 	%f52, %f51, %f48;
	add.f32 	%f53, %f52, %f49;
	add.f32 	%f88, %f53, %f50;
	add.s32 	%r48, %r48, 16;
	add.s32 	%r47, %r47, 64;
	setp.ne.s32 	%p5, %r48, 0;
	@%p5 bra 	$L__BB0_7;
$L__BB0_8:
	setp.eq.s32 	%p6, %r9, 0;
	@%p6 bra 	$L__BB0_17;
	and.b32  	%r17, %r4, 7;
	setp.lt.u32 	%p7, %r9, 8;
	@%p7 bra 	$L__BB0_11;
	shl.b32 	%r38, %r50, 2;
	add.s32 	%r40, %r31, %r38;
	ld.shared.f32 	%f55, [%r40];
	add.f32 	%f56, %f88, %f55;
	ld.shared.f32 	%f57, [%r40+4];
	add.f32 	%f58, %f56, %f57;
	ld.shared.f32 	%f59, [%r40+8];
	add.f32 	%f60, %f58, %f59;
	ld.shared.f32 	%f61, [%r40+12];
	add.f32 	%f62, %f60, %f61;
	ld.shared.f32 	%f63, [%r40+16];
	add.f32 	%f64, %f62, %f63;
	ld.shared.f32 	%f65, [%r40+20];
	add.f32 	%f66, %f64, %f65;
	ld.shared.f32 	%f67, [%r40+24];
	add.f32 	%f68, %f66, %f67;
	ld.shared.f32 	%f69, [%r40+28];
	add.f32 	%f88, %f68, %f69;
	add.s32 	%r50, %r50, 8;
$L__BB0_11:
	setp.eq.s32 	%p8, %r17, 0;
	@%p8 bra 	$L__BB0_17;
	and.b32  	%r20, %r4, 3;
	setp.lt.u32 	%p9, %r17, 4;
	@%p9 bra 	$L__BB0_14;
	shl.b32 	%r41, %r50, 2;
	add.s32 	%r43, %r31, %r41;
	ld.shared.f32 	%f71, [%r43];
	add.f32 	%f72, %f88, %f71;
	ld.shared.f32 	%f73, [%r43+4];
	add.f32 	%f74, %f72, %f73;
	ld.shared.f32 	%f75, [%r43+8];
	add.f32 	%f76, %f74, %f75;
	ld.shared.f32 	%f77, [%r43+12];
	add.f32 	%f88, %f76, %f77;
	add.s32 	%r50, %r50, 4;
$L__BB0_14:
	setp.eq.s32 	%p10, %r20, 0;
	@%p10 bra 	$L__BB0_17;
	shl.b32 	%r44, %r50, 2;
	add.s32 	%r53, %r31, %r44;
	neg.s32 	%r52, %r20;
$L__BB0_16:
	.pragma "nounroll";
	ld.shared.f32 	%f78, [%r53];
	add.f32 	%f88, %f88, %f78;
	add.s32 	%r53, %r53, 4;
	add.s32 	%r52, %r52, 1;
	setp.ne.s32 	%p11, %r52, 0;
	@%p11 bra 	$L__BB0_16;
$L__BB0_17:
	cvta.to.global.u64 	%rd9, %rd3;
	mul.wide.u32 	%rd10, %r3, 4;
	add.s64 	%rd11, %rd9, %rd10;
	st.global.f32 	[%rd11], %f88;
$L__BB0_18:
	ret;

}


// ===== COMPILED SASS (sm_100) =====

	.target	sm_100

	.elftype	@"ET_EXEC"


//--------------------- .note.nv.tkinfo           --------------------------
	.section	.note.nv.tkinfo,"",@"SHT_NOTE"
	.sectionflags	@"SHF_NOTE_NV_TKINFO"
	.tkinfo
        /*0018*/ 	.word	0x00000002
        /*0030*/ 	.string	""
        /*0030*/ 	.string	"ptxas"
        /*0030*/ 	.string	"Cuda compilation tools, release 13.0, V13.0.88"
        /*0030*/ 	.string	"Build cuda_13.0.r13.0/compiler.36424714_0"
        /*0030*/ 	.string	"-arch sm_100 -m 64 "



//--------------------- .note.nv.cuinfo           --------------------------
	.section	.note.nv.cuinfo,"",@"SHT_NOTE"
	.sectionflags	@"SHF_NOTE_NV_CUINFO"
        /*0018*/ 	.short	0x0002
        /*001a*/ 	.short	0x0064
        /*001c*/ 	.short	0x0082
	.zero		2


//--------------------- .nv.info                  --------------------------
	.section	.nv.info,"",@"SHT_CUDA_INFO"
	.align	4


	//----- nvinfo : EIATTR_REGCOUNT
	.align		4
        /*0000*/ 	.byte	0x04, 0x2f
        /*0002*/ 	.short	(.L_1 - .L_0)
	.align		4
.L_0:
        /*0004*/ 	.word	index@(vectorDistanceLD1)
        /*0008*/ 	.word	0x00000016


	//----- nvinfo : EIATTR_FRAME_SIZE
	.align		4
.L_1:
        /*000c*/ 	.byte	0x04, 0x11
        /*000e*/ 	.short	(.L_3 - .L_2)
	.align		4
.L_2:
        /*0010*/ 	.word	index@(vectorDistanceLD1)
        /*0014*/ 	.word	0x00000000


	//----- nvinfo : EIATTR_MIN_STACK_SIZE
	.align		4
.L_3:
        /*0018*/ 	.byte	0x04, 0x12
        /*001a*/ 	.short	(.L_5 - .L_4)
	.align		4
.L_4:
        /*001c*/ 	.word	index@(vectorDistanceLD1)
        /*0020*/ 	.word	0x00000000
.L_5:


//--------------------- .nv.compat                --------------------------
	.section	.nv.compat,"",@"SHT_CUDA_COMPAT_INFO"
	.align	4
        /*0000*/ 	.byte	0x02, 0x09, 0x00, 0x00, 0x02, 0x02, 0x01, 0x00, 0x02, 0x05, 0x05, 0x00, 0x03, 0x07, 0x01, 0x01
        /*0010*/ 	.byte	0x02, 0x03, 0x00, 0x00, 0x02, 0x06, 0x01, 0x00, 0x04, 0x0b, 0x08, 0x00, 0x09, 0x00, 0x00, 0x00
        /*0020*/ 	.byte	0x00, 0x00, 0x00, 0x00


//--------------------- .nv.info.vectorDistanceLD1 --------------------------
	.section	.nv.info.vectorDistanceLD1,"",@"SHT_CUDA_INFO"
	.sectionflags	@""
	.align	4


	//----- nvinfo : EIATTR_CUDA_API_VERSION
	.align		4
        /*0000*/ 	.byte	0x04, 0x37
        /*0002*/ 	.short	(.L_7 - .L_6)
.L_6:
        /*0004*/ 	.word	0x00000082


	//----- nvinfo : EIATTR_KPARAM_INFO
	.align		4
.L_7:
        /*0008*/ 	.byte	0x04, 0x17
        /*000a*/ 	.short	(.L_9 - .L_8)
.L_8:
        /*000c*/ 	.word	0x00000000
        /*0010*/ 	.short	0x0003
        /*0012*/ 	.short	0x0018
        /*0014*/ 	.byte	0x00, 0xf0, 0x11, 0x00


	//----- nvinfo : EIATTR_KPARAM_INFO
	.align		4
.L_9:
        /*0018*/ 	.byte	0x04, 0x17
        /*001a*/ 	.short	(.L_11 - .L_10)
.L_10:
        /*001c*/ 	.word	0x00000000
        /*0020*/ 	.short	0x0002
        /*0022*/ 	.short	0x0010
        /*0024*/ 	.byte	0x00, 0xf5, 0x21, 0x00


	//----- nvinfo : EIATTR_KPARAM_INFO
	.align		4
.L_11:
        /*0028*/ 	.byte	0x04, 0x17
        /*002a*/ 	.short	(.L_13 - .L_12)
.L_12:
        /*002c*/ 	.word	0x00000000
        /*0030*/ 	.short	0x0001
        /*0032*/ 	.short	0x0008
        /*0034*/ 	.byte	0x00, 0xf5, 0x21, 0x00


	//----- nvinfo : EIATTR_KPARAM_INFO
	.align		4
.L_13:
        /*0038*/ 	.byte	0x04, 0x17
        /*003a*/ 	.short	(.L_15 - .L_14)
.L_14:
        /*003c*/ 	.word	0x00000000
        /*0040*/ 	.short	0x0000
        /*0042*/ 	.short	0x0000
        /*0044*/ 	.byte	0x00, 0xf5, 0x21, 0x00


	//----- nvinfo : EIATTR_SPARSE_MMA_MASK
	.align		4
.L_15:
        /*0048*/ 	.byte	0x03, 0x50
        /*004a*/ 	.short	0x0000


	//----- nvinfo : EIATTR_MAXREG_COUNT
	.align		4
        /*004c*/ 	.byte	0x03, 0x1b
        /*004e*/ 	.short	0x00ff


	//----- nvinfo : EIATTR_NUM_BARRIERS
	.align		4
        /*0050*/ 	.byte	0x02, 0x4c
        /*0052*/ 	.byte	0x01
	.zero		1


	//----- nvinfo : EIATTR_MERCURY_ISA_VERSION
	.align		4
        /*0054*/ 	.byte	0x03, 0x5f
        /*0056*/ 	.short	0x0101


	//----- nvinfo : EIATTR_VRC_CTA_INIT_COUNT
	.align		4
        /*0058*/ 	.byte	0x02, 0x4a
	.zero		1
	.zero		1


	//----- nvinfo : EIATTR_EXIT_INSTR_OFFSETS
	.align		4
        /*005c*/ 	.byte	0x04, 0x1c
        /*005e*/ 	.short	(.L_17 - .L_16)


	//   ....[0]....
.L_16:
        /*0060*/ 	.word	0x00000240


	//   ....[1]....
        /*0064*/ 	.word	0x00000710


	//----- nvinfo : EIATTR_CRS_STACK_SIZE
	.align		4
.L_17:
        /*0068*/ 	.byte	0x04, 0x1e
        /*006a*/ 	.short	(.L_19 - .L_18)
.L_18:
        /*006c*/ 	.word	0x00000000


	//----- nvinfo : EIATTR_CBANK_PARAM_SIZE
	.align		4
.L_19:
        /*0070*/ 	.byte	0x03, 0x19
        /*0072*/ 	.short	0x001c


	//----- nvinfo : EIATTR_PARAM_CBANK
	.align		4
        /*0074*/ 	.byte	0x04, 0x0a
        /*0076*/ 	.short	(.L_21 - .L_20)
	.align		4
.L_20:
        /*0078*/ 	.word	index@(.nv.constant0.vectorDistanceLD1)
        /*007c*/ 	.short	0x0380
        /*007e*/ 	.short	0x001c


	//----- nvinfo : EIATTR_SW_WAR
	.align		4
.L_21:
        /*0080*/ 	.byte	0x04, 0x36
        /*0082*/ 	.short	(.L_23 - .L_22)
.L_22:
        /*0084*/ 	.word	0x00000008
.L_23:


//--------------------- .nv.callgraph             --------------------------
	.section	.nv.callgraph,"",@"SHT_CUDA_CALLGRAPH"
	.align	4
	.sectionentsize	8
	.align		4
        /*0000*/ 	.word	0x00000000
	.align		4
        /*0004*/ 	.word	0xffffffff
	.align		4
        /*0008*/ 	.word	0x00000000
	.align		4
        /*000c*/ 	.word	0xfffffffe
	.align		4
        /*0010*/ 	.word	0x00000000
	.align		4
        /*0014*/ 	.word	0xfffffffd
	.align		4
        /*0018*/ 	.word	0x00000000
	.align		4
        /*001c*/ 	.word	0xfffffffc


//--------------------- .text.vectorDistanceLD1   --------------------------
	.section	.text.vectorDistanceLD1,"ax",@progbits
	.align	128
        .global         vectorDistanceLD1
        .type           vectorDistanceLD1,@function
        .size           vectorDistanceLD1,(.L_x_11 - vectorDistanceLD1)
        .other          vectorDistanceLD1,@"STO_CUDA_ENTRY STV_DEFAULT"
vectorDistanceLD1:
.text.vectorDistanceLD1:
[----:B------:R-:W-:Y:S08]  /*0000*/  LDC R1, c[0x0][0x37c] ;  /* 0x0000df00ff017b82 */ /* 0x000ff00000000800 */
[----:B------:R-:W0:Y:S01]  /*0010*/  S2UR UR5, SR_CgaCtaId ;  /* 0x00000000000579c3 */ /* 0x000e220000008800 */
[----:B------:R-:W1:Y:S01]  /*0020*/  S2R R15, SR_TID.X ;  /* 0x00000000000f7919 */ /* 0x000e620000002100 */
[----:B------:R-:W2:Y:S01]  /*0030*/  LDCU UR9, c[0x0][0x360] ;  /* 0x00006c00ff0977ac */ /* 0x000ea20008000800 */
[----:B------:R-:W-:Y:S01]  /*0040*/  BSSY.RECONVERGENT B0, `(.L_x_0) ;  /* 0x000001d000007945 */ /* 0x000fe20003800200 */
[----:B------:R-:W2:Y:S01]  /*0050*/  S2R R0, SR_CTAID.X ;  /* 0x0000000000007919 */ /* 0x000ea20000002500 */
[----:B------:R-:W-:Y:S01]  /*0060*/  UMOV UR4, 0x400 ;  /* 0x0000040000047882 */ /* 0x000fe20000000000 */
[----:B------:R-:W3:Y:S01]  /*0070*/  LDCU.64 UR10, c[0x0][0x358] ;  /* 0x00006b00ff0a77ac */ /* 0x000ee20008000a00 */
[----:B0-----:R-:W-:-:S02]  /*0080*/  ULEA UR5, UR5, UR4, 0x18 ;  /* 0x0000000405057291 */ /* 0x001fc4000f8ec0ff */
[----:B------:R-:W0:Y:S04]  /*0090*/  LDCU UR4, c[0x0][0x398] ;  /* 0x00007300ff0477ac */ /* 0x000e280008000800 */
[----:B-1----:R-:W-:Y:S01]  /*00a0*/  LEA R10, R15, UR5, 0x2 ;  /* 0x000000050f0a7c11 */ /* 0x002fe2000f8e10ff */
[----:B--2---:R-:W-:-:S04]  /*00b0*/  IMAD R6, R0, UR9, R15 ;  /* 0x0000000900067c24 */ /* 0x004fc8000f8e020f */
[----:B------:R1:W-:Y:S01]  /*00c0*/  STS [R10], RZ ;  /* 0x000000ff0a007388 */ /* 0x0003e20000000800 */
[----:B0-----:R-:W-:-:S13]  /*00d0*/  ISETP.GE.AND P0, PT, R6, UR4, PT ;  /* 0x0000000406007c0c */ /* 0x001fda000bf06270 */
[----:B-1-3--:R-:W-:Y:S05]  /*00e0*/  @P0 BRA `(.L_x_1) ;  /* 0x0000000000480947 */ /* 0x00afea0003800000 */
[----:B------:R-:W0:Y:S01]  /*00f0*/  LDC R12, c[0x0][0x370] ;  /* 0x0000dc00ff0c7b82 */ /* 0x000e220000000800 */
[----:B------:R-:W-:Y:S01]  /*0100*/  HFMA2 R13, -RZ, RZ, 0, 0 ;  /* 0x00000000ff0d7431 */ /* 0x000fe200000001ff */
[----:B------:R-:W-:Y:S01]  /*0110*/  BSSY.RECONVERGENT B1, `(.L_x_2) ;  /* 0x000000e000017945 */ /* 0x000fe20003800200 */
[----:B------:R-:W-:-:S05]  /*0120*/  MOV R11, R6 ;  /* 0x00000006000b7202 */ /* 0x000fca0000000f00 */
[----:B------:R-:W1:Y:S08]  /*0130*/  LDC.64 R4, c[0x0][0x388] ;  /* 0x0000e200ff047b82 */ /* 0x000e700000000a00 */
[----:B------:R-:W2:Y:S01]  /*0140*/  LDC.64 R2, c[0x0][0x390] ;  /* 0x0000e400ff027b82 */ /* 0x000ea20000000a00 */
[----:B0-----:R-:W-:-:S07]  /*0150*/  IMAD R12, R12, UR9, RZ ;  /* 0x000000090c0c7c24 */ /* 0x001fce000f8e02ff */
.L_x_3:
[----:B-1----:R-:W-:-:S04]  /*0160*/  IMAD.WIDE R6, R11, 0x4, R4 ;  /* 0x000000040b067825 */ /* 0x002fc800078e0204 */
[----:B--2---:R-:W-:Y:S02]  /*0170*/  IMAD.WIDE R8, R11, 0x4, R2 ;  /* 0x000000040b087825 */ /* 0x004fe400078e0202 */
[----:B------:R-:W2:Y:S04]  /*0180*/  LDG.E R6, desc[UR10][R6.64] ;  /* 0x0000000a06067981 */ /* 0x000ea8000c1e1900 */
[----:B------:R-:W2:Y:S01]  /*0190*/  LDG.E R9, desc[UR10][R8.64] ;  /* 0x0000000a08097981 */ /* 0x000ea2000c1e1900 */
[----:B------:R-:W-:-:S04]  /*01a0*/  IADD3 R11, PT, PT, R12, R11, RZ ;  /* 0x0000000b0c0b7210 */ /* 0x000fc80007ffe0ff */
[----:B------:R-:W-:Y:S01]  /*01b0*/  ISETP.GE.AND P0, PT, R11, UR4, PT ;  /* 0x000000040b007c0c */ /* 0x000fe2000bf06270 */
[----:B--2---:R-:W-:-:S04]  /*01c0*/  FADD R14, R6, -R9 ;  /* 0x80000009060e7221 */ /* 0x004fc80000000000 */
[----:B------:R-:W-:-:S08]  /*01d0*/  FFMA R13, R14, R14, R13 ;  /* 0x0000000e0e0d7223 */ /* 0x000fd0000000000d */
[----:B------:R-:W-:Y:S05]  /*01e0*/  @!P0 BRA `(.L_x_3) ;  /* 0xfffffffc00dc8947 */ /* 0x000fea000383ffff */
[----:B------:R-:W-:Y:S05]  /*01f0*/  BSYNC.RECONVERGENT B1 ;  /* 0x0000000000017941 */ /* 0x000fea0003800200 */
.L_x_2:
[----:B------:R0:W-:Y:S02]  /*0200*/  STS [R10], R13 ;  /* 0x0000000d0a007388 */ /* 0x0001e40000000800 */
.L_x_1:
[----:B------:R-:W-:Y:S05]  /*0210*/  BSYNC.RECONVERGENT B0 ;  /* 0x0000000000007941 */ /* 0x000fea0003800200 */
.L_x_0:
[----:B------:R-:W-:Y:S01]  /*0220*/  BAR.SYNC.DEFER_BLOCKING 0x0 ;  /* 0x0000000000007b1d */ /* 0x000fe20000010000 */
[----:B------:R-:W-:-:S13]  /*0230*/  ISETP.NE.AND P0, PT, R15, RZ, PT ;  /* 0x000000ff0f00720c */ /* 0x000fda0003f05270 */
[----:B------:R-:W-:Y:S05]  /*0240*/  @P0 EXIT ;  /* 0x000000000000094d */ /* 0x000fea0003800000 */
[----:B------:R-:W-:Y:S01]  /*0250*/  UISETP.GE.U32.AND UP0, UPT, UR9, 0x10, UPT ;  /* 0x000000100900788c */ /* 0x000fe2000bf06070 */
[----:B------:R-:W-:Y:S01]  /*0260*/  HFMA2 R19, -RZ, RZ, 0, 0 ;  /* 0x00000000ff137431 */ /* 0x000fe200000001ff */
[----:B------:R-:W-:Y:S01]  /*0270*/  ULOP3.LUT UR7, UR9, 0xf, URZ, 0xc0, !UPT ;  /* 0x0000000f09077892 */ /* 0x000fe2000f8ec0ff */
[----:B------:R-:W-:-:S06]  /*0280*/  UMOV UR4, URZ ;  /* 0x000000ff00047c82 */ /* 0x000fcc0008000000 */
[----:B------:R-:W-:Y:S05]  /*0290*/  BRA.U !UP0, `(.L_x_4) ;  /* 0x0000000108747547 */ /* 0x000fea000b800000 */
[----:B------:R-:W-:Y:S01]  /*02a0*/  ULOP3.LUT UR6, UR9, 0xfffffff0, URZ, 0xc0, !UPT ;  /* 0xfffffff009067892 */ /* 0x000fe2000f8ec0ff */
[----:B------:R-:W-:Y:S01]  /*02b0*/  MOV R19, RZ ;  /* 0x000000ff00137202 */ /* 0x000fe20000000f00 */
[----:B------:R-:W-:Y:S02]  /*02c0*/  ULOP3.LUT UR4, UR9, 0x7f0, URZ, 0xc0, !UPT ;  /* 0x000007f009047892 */ /* 0x000fe4000f8ec0ff */
[----:B------:R-:W-:Y:S02]  /*02d0*/  UIADD3 UR8, UPT, UPT, UR5, 0x20, URZ ;  /* 0x0000002005087890 */ /* 0x000fe4000fffe0ff */
[----:B------:R-:W-:-:S12]  /*02e0*/  UIADD3 UR6, UPT, UPT, -UR6, URZ, URZ ;  /* 0x000000ff06067290 */ /* 0x000fd8000fffe1ff */
.L_x_5:
[----:B0-----:R-:W0:Y:S01]  /*02f0*/  LDS.128 R12, [UR8+-0x20] ;  /* 0xffffe008ff0c7984 */ /* 0x001e220008000c00 */
[----:B------:R-:W-:-:S03]  /*0300*/  UIADD3 UR6, UPT, UPT, UR6, 0x10, URZ ;  /* 0x0000001006067890 */ /* 0x000fc6000fffe0ff */
[----:B------:R-:W1:Y:S01]  /*0310*/  LDS.128 R8, [UR8+-0x10] ;  /* 0xfffff008ff087984 */ /* 0x000e620008000c00 */
[----:B------:R-:W-:-:S03]  /*0320*/  UISETP.NE.AND UP0, UPT, UR6, URZ, UPT ;  /* 0x000000ff0600728c */ /* 0x000fc6000bf05270 */
[----:B------:R-:W2:Y:S01]  /*0330*/  LDS.128 R4, [UR8] ;  /* 0x00000008ff047984 */ /* 0x000ea20008000c00 */
[----:B0-----:R-:W-:-:S03]  /*0340*/  FADD R12, R12, R19 ;  /* 0x000000130c0c7221 */ /* 0x001fc60000000000 */
[----:B------:R-:W0:Y:S01]  /*0350*/  LDS.128 R16, [UR8+0x10] ;  /* 0x00001008ff107984 */ /* 0x000e220008000c00 */
[----:B------:R-:W-:Y:S01]  /*0360*/  UIADD3 UR8, UPT, UPT, UR8, 0x40, URZ ;  /* 0x0000004008087890 */ /* 0x000fe2000fffe0ff */
[----:B------:R-:W-:-:S04]  /*0370*/  FADD R13, R13, R12 ;  /* 0x0000000c0d0d7221 */ /* 0x000fc80000000000 */
[----:B------:R-:W-:-:S04]  /*0380*/  FADD R14, R14, R13 ;  /* 0x0000000d0e0e7221 */ /* 0x000fc80000000000 */
[----:B------:R-:W-:-:S04]  /*0390*/  FADD R15, R15, R14 ;  /* 0x0000000e0f0f7221 */ /* 0x000fc80000000000 */
[----:B-1----:R-:W-:-:S04]  /*03a0*/  FADD R8, R15, R8 ;  /* 0x000000080f087221 */ /* 0x002fc80000000000 */
[----:B------:R-:W-:-:S04]  /*03b0*/  FADD R9, R9, R8 ;  /* 0x0000000809097221 */ /* 0x000fc80000000000 */
[----:B------:R-:W-:-:S04]  /*03c0*/  FADD R10, R10, R9 ;  /* 0x000000090a0a7221 */ /* 0x000fc80000000000 */
[----:B------:R-:W-:-:S04]  /*03d0*/  FADD R11, R11, R10 ;  /* 0x0000000a0b0b7221 */ /* 0x000fc80000000000 */
[----:B--2---:R-:W-:-:S04]  /*03e0*/  FADD R4, R11, R4 ;  /* 0x000000040b047221 */ /* 0x004fc80000000000 */
[----:B------:R-:W-:-:S04]  /*03f0*/  FADD R5, R5, R4 ;  /* 0x0000000405057221 */ /* 0x000fc80000000000 */
[----:B------:R-:W-:-:S04]  /*0400*/  FADD R6, R6, R5 ;  /* 0x0000000506067221 */ /* 0x000fc80000000000 */
[----:B------:R-:W-:-:S04]  /*0410*/  FADD R7, R7, R6 ;  /* 0x0000000607077221 */ /* 0x000fc80000000000 */
[----:B0-----:R-:W-:-:S04]  /*0420*/  FADD R16, R7, R16 ;  /* 0x0000001007107221 */ /* 0x001fc80000000000 */
[----:B------:R-:W-:-:S04]  /*0430*/  FADD R17, R17, R16 ;  /* 0x0000001011117221 */ /* 0x000fc80000000000 */
[----:B------:R-:W-:-:S04]  /*0440*/  FADD R18, R18, R17 ;  /* 0x0000001112127221 */ /* 0x000fc80000000000 */
[----:B------:R-:W-:Y:S01]  /*0450*/  FADD R19, R19, R18 ;  /* 0x0000001213137221 */ /* 0x000fe20000000000 */
[----:B------:R-:W-:Y:S06]  /*0460*/  BRA.U UP0, `(.L_x_5) ;  /* 0xfffffffd00a07547 */ /* 0x000fec000b83ffff */
.L_x_4:
[----:B------:R-:W-:-:S09]  /*0470*/  UISETP.NE.AND UP0, UPT, UR7, URZ, UPT ;  /* 0x000000ff0700728c */ /* 0x000fd2000bf05270 */
[----:B------:R-:W-:Y:S05]  /*0480*/  BRA.U !UP0, `(.L_x_6) ;  /* 0x0000000108947547 */ /* 0x000fea000b800000 */
[----:B------:R-:W-:Y:S02]  /*0490*/  UISETP.GE.U32.AND UP0, UPT, UR7, 0x8, UPT ;  /* 0x000000080700788c */ /* 0x000fe4000bf06070 */
[----:B------:R-:W-:-:S04]  /*04a0*/  ULOP3.LUT UR8, UR9, 0x7, URZ, 0xc0, !UPT ;  /* 0x0000000709087892 */ /* 0x000fc8000f8ec0ff */
[----:B------:R-:W-:-:S03]  /*04b0*/  UISETP.NE.AND UP1, UPT, UR8, URZ, UPT ;  /* 0x000000ff0800728c */ /* 0x000fc6000bf25270 */
[----:B------:R-:W-:Y:S08]  /*04c0*/  BRA.U !UP0, `(.L_x_7) ;  /* 0x0000000108307547 */ /* 0x000ff0000b800000 */
[----:B------:R-:W-:Y:S02]  /*04d0*/  ULEA UR6, UR4, UR5, 0x2 ;  /* 0x0000000504067291 */ /* 0x000fe4000f8e10ff */
[----:B------:R-:W-:-:S07]  /*04e0*/  UIADD3 UR4, UPT, UPT, UR4, 0x8, URZ ;  /* 0x0000000804047890 */ /* 0x000fce000fffe0ff */
[----:B0-----:R-:W0:Y:S04]  /*04f0*/  LDS.128 R8, [UR6] ;  /* 0x00000006ff087984 */ /* 0x001e280008000c00 */
[----:B------:R-:W1:Y:S01]  /*0500*/  LDS.128 R4, [UR6+0x10] ;  /* 0x00001006ff047984 */ /* 0x000e620008000c00 */
[----:B0-----:R-:W-:-:S04]  /*0510*/  FADD R8, R19, R8 ;  /* 0x0000000813087221 */ /* 0x001fc80000000000 */
[----:B------:R-:W-:-:S04]  /*0520*/  FADD R9, R8, R9 ;  /* 0x0000000908097221 */ /* 0x000fc80000000000 */
[----:B------:R-:W-:-:S04]  /*0530*/  FADD R10, R9, R10 ;  /* 0x0000000a090a7221 */ /* 0x000fc80000000000 */
[----:B------:R-:W-:-:S04]  /*0540*/  FADD R11, R10, R11 ;  /* 0x0000000b0a0b7221 */ /* 0x000fc80000000000 */
[----:B-1----:R-:W-:-:S04]  /*0550*/  FADD R4, R11, R4 ;  /* 0x000000040b047221 */ /* 0x002fc80000000000 */
[----:B------:R-:W-:-:S04]  /*0560*/  FADD R5, R4, R5 ;  /* 0x0000000504057221 */ /* 0x000fc80000000000 */
[----:B------:R-:W-:-:S04]  /*0570*/  FADD R6, R5, R6 ;  /* 0x0000000605067221 */ /* 0x000fc80000000000 */
[----:B------:R-:W-:-:S07]  /*0580*/  FADD R19, R6, R7 ;  /* 0x0000000706137221 */ /* 0x000fce0000000000 */
.L_x_7:
[----:B------:R-:W-:Y:S05]  /*0590*/  BRA.U !UP1, `(.L_x_6) ;  /* 0x0000000109507547 */ /* 0x000fea000b800000 */
[----:B------:R-:W-:Y:S02]  /*05a0*/  UISETP.GE.U32.AND UP0, UPT, UR8, 0x4, UPT ;  /* 0x000000040800788c */ /* 0x000fe4000bf06070 */
[----:B------:R-:W-:-:S04]  /*05b0*/  ULOP3.LUT UR6, UR9, 0x3, URZ, 0xc0, !UPT ;  /* 0x0000000309067892 */ /* 0x000fc8000f8ec0ff */
[----:B------:R-:W-:-:S03]  /*05c0*/  UISETP.NE.AND UP1, UPT, UR6, URZ, UPT ;  /* 0x000000ff0600728c */ /* 0x000fc6000bf25270 */
[----:B------:R-:W-:Y:S08]  /*05d0*/  BRA.U !UP0, `(.L_x_8) ;  /* 0x00000001081c7547 */ /* 0x000ff0000b800000 */
[----:B------:R-:W-:Y:S02]  /*05e0*/  ULEA UR7, UR4, UR5, 0x2 ;  /* 0x0000000504077291 */ /* 0x000fe4000f8e10ff */
[----:B------:R-:W-:-:S07]  /*05f0*/  UIADD3 UR4, UPT, UPT, UR4, 0x4, URZ ;  /* 0x0000000404047890 */ /* 0x000fce000fffe0ff */
[----:B------:R-:W1:Y:S02]  /*0600*/  LDS.128 R4, [UR7] ;  /* 0x00000007ff047984 */ /* 0x000e640008000c00 */
[----:B-1----:R-:W-:-:S04]  /*0610*/  FADD R4, R19, R4 ;  /* 0x0000000413047221 */ /* 0x002fc80000000000 */
[----:B------:R-:W-:-:S04]  /*0620*/  FADD R5, R4, R5 ;  /* 0x0000000504057221 */ /* 0x000fc80000000000 */
[----:B------:R-:W-:-:S04]  /*0630*/  FADD R6, R5, R6 ;  /* 0x0000000605067221 */ /* 0x000fc80000000000 */
[----:B------:R-:W-:-:S07]  /*0640*/  FADD R19, R6, R7 ;  /* 0x0000000706137221 */ /* 0x000fce0000000000 */
.L_x_8:
[----:B------:R-:W-:Y:S05]  /*0650*/  BRA.U !UP1, `(.L_x_6) ;  /* 0x0000000109207547 */ /* 0x000fea000b800000 */
[----:B------:R-:W-:Y:S02]  /*0660*/  ULEA UR4, UR4, UR5, 0x2 ;  /* 0x0000000504047291 */ /* 0x000fe4000f8e10ff */
[----:B------:R-:W-:-:S12]  /*0670*/  UIADD3 UR6, UPT, UPT, -UR6, URZ, URZ ;  /* 0x000000ff06067290 */ /* 0x000fd8000fffe1ff */
.L_x_9:
[----:B------:R-:W1:Y:S01]  /*0680*/  LDS R2, [UR4] ;  /* 0x00000004ff027984 */ /* 0x000e620008000800 */
[----:B------:R-:W-:Y:S02]  /*0690*/  UIADD3 UR6, UPT, UPT, UR6, 0x1, URZ ;  /* 0x0000000106067890 */ /* 0x000fe4000fffe0ff */
[----:B------:R-:W-:Y:S02]  /*06a0*/  UIADD3 UR4, UPT, UPT, UR4, 0x4, URZ ;  /* 0x0000000404047890 */ /* 0x000fe4000fffe0ff */
[----:B------:R-:W-:Y:S01]  /*06b0*/  UISETP.NE.AND UP0, UPT, UR6, URZ, UPT ;  /* 0x000000ff0600728c */ /* 0x000fe2000bf05270 */
[----:B-1----:R-:W-:-:S08]  /*06c0*/  FADD R19, R2, R19 ;  /* 0x0000001302137221 */ /* 0x002fd00000000000 */
[----:B------:R-:W-:Y:S05]  /*06d0*/  BRA.U UP0, `(.L_x_9) ;  /* 0xfffffffd00e87547 */ /* 0x000fea000b83ffff */
.L_x_6:
[----:B------:R-:W1:Y:S02]  /*06e0*/  LDC.64 R2, c[0x0][0x380] ;  /* 0x0000e000ff027b82 */ /* 0x000e640000000a00 */
[----:B-1----:R-:W-:-:S05]  /*06f0*/  IMAD.WIDE.U32 R2, R0, 0x4, R2 ;  /* 0x0000000400027825 */ /* 0x002fca00078e0002 */
[----:B------:R-:W-:Y:S01]  /*0700*/  STG.E desc[UR10][R2.64], R19 ;  /* 0x0000001302007986 */ /* 0x000fe2000c10190a */
[----:B------:R-:W-:Y:S05]  /*0710*/  EXIT ;  /* 0x000000000000794d */ /* 0x000fea0003800000 */
.L_x_10:
[----:B------:R-:W-:-:S00]  /*0720*/  BRA `(.L_x_10) ;  /* 0xfffffffc00fc7947 */ /* 0x000fc0000383ffff */
[----:B------:R-:W-:-:S00]  /*0730*/  NOP ;  /* 0x0000000000007918 */ /* 0x000fc00000000000 */
        /* <DEDUP_REMOVED lines=12> */
.L_x_11:


//--------------------- .nv.shared.vectorDistanceLD1 --------------------------
	.section	.nv.shared.vectorDistanceLD1,"aw",@nobits
	.sectionflags	@""
	.align	16
	.zero		1024


//--------------------- .nv.shared.reserved.0     --------------------------
	.section	.nv.shared.reserved.0,"aw",@nobits
	.weak		__nv_reservedSMEM_offset_0_alias
	.size		__nv_reservedSMEM_offset_0_alias, 0, 64
	.other		__nv_reservedSMEM_offset_0_alias,@"STO_CUDA_RESERVED_SHARED STV_DEFAULT"
__nv_reservedSMEM_offset_0_alias:
	.zero		0
	.zero		64


//--------------------- .nv.constant0.vectorDistanceLD1 --------------------------
	.section	.nv.constant0.vectorDistanceLD1,"a",@progbits
	.sectionflags	@""
	.align	4
.nv.constant0.vectorDistanceLD1:
	.zero		924


//--------------------- SYMBOLS --------------------------

	.type		.nv.reservedSmem.offset0,@object
	.size		.nv.reservedSmem.offset0,0x4
	.type		.nv.reservedSmem.cap,@object
	.size		.nv.reservedSmem.cap,0x4
